//
// Generated by NVIDIA NVVM Compiler
//
// Compiler Build ID: CL-36424714
// Cuda compilation tools, release 13.0, V13.0.88
// Based on NVVM 20.0.0
//

.version 9.0
.target sm_100
.address_size 64

	// .globl	_Z9countWordPcS_Piii

.visible .entry _Z9countWordPcS_Piii(
	.param .u64 .ptr .align 1 _Z9countWordPcS_Piii_param_0,
	.param .u64 .ptr .align 1 _Z9countWordPcS_Piii_param_1,
	.param .u64 .ptr .align 1 _Z9countWordPcS_Piii_param_2,
	.param .u32 _Z9countWordPcS_Piii_param_3,
	.param .u32 _Z9countWordPcS_Piii_param_4
)
{
	.reg .pred 	%p<7>;
	.reg .b16 	%rs<3>;
	.reg .b32 	%r<16>;
	.reg .b64 	%rd<11>;

	ld.param.u64 	%rd3, [_Z9countWordPcS_Piii_param_0];
	ld.param.u64 	%rd4, [_Z9countWordPcS_Piii_param_1];
	ld.param.u64 	%rd5, [_Z9countWordPcS_Piii_param_2];
	ld.param.u32 	%r5, [_Z9countWordPcS_Piii_param_3];
	ld.param.u32 	%r4, [_Z9countWordPcS_Piii_param_4];
	mov.u32 	%r7, %ctaid.x;
	mov.u32 	%r8, %ntid.x;
	mov.u32 	%r9, %tid.x;
	mad.lo.s32 	%r1, %r7, %r8, %r9;
	setp.ge.s32 	%p1, %r1, %r5;
	add.s32 	%r10, %r4, %r1;
	setp.gt.s32 	%p2, %r10, %r5;
	or.pred  	%p3, %p1, %p2;
	@%p3 bra 	$L__BB0_6;
	setp.lt.s32 	%p4, %r4, 1;
	@%p4 bra 	$L__BB0_5;
	cvta.to.global.u64 	%rd1, %rd3;
	cvta.to.global.u64 	%rd2, %rd4;
	mov.b32 	%r15, 0;
	bra.uni 	$L__BB0_4;
$L__BB0_3:
	add.s32 	%r15, %r15, 1;
	setp.eq.s32 	%p6, %r15, %r4;
	@%p6 bra 	$L__BB0_5;
$L__BB0_4:
	add.s32 	%r13, %r15, %r1;
	cvt.s64.s32 	%rd6, %r13;
	add.s64 	%rd7, %rd1, %rd6;
	ld.global.u8 	%rs1, [%rd7];
	cvt.u64.u32 	%rd8, %r15;
	add.s64 	%rd9, %rd2, %rd8;
	ld.global.u8 	%rs2, [%rd9];
	setp.eq.s16 	%p5, %rs1, %rs2;
	@%p5 bra 	$L__BB0_3;
	bra.uni 	$L__BB0_6;
$L__BB0_5:
	cvta.to.global.u64 	%rd10, %rd5;
	atom.global.add.u32 	%r14, [%rd10], 1;
$L__BB0_6:
	ret;

}


// ===== COMPILED SASS (sm_100) =====

	.target	sm_100

	.elftype	@"ET_EXEC"


//--------------------- .note.nv.tkinfo           --------------------------
	.section	.note.nv.tkinfo,"",@"SHT_NOTE"
	.sectionflags	@"SHF_NOTE_NV_TKINFO"
	.tkinfo
        /*0018*/ 	.word	0x00000002
        /*0030*/ 	.string	""
        /*0030*/ 	.string	"ptxas"
        /*0030*/ 	.string	"Cuda compilation tools, release 13.0, V13.0.88"
        /*0030*/ 	.string	"Build cuda_13.0.r13.0/compiler.36424714_0"
        /*0030*/ 	.string	"-arch sm_100 -m 64 "



//--------------------- .note.nv.cuinfo           --------------------------
	.section	.note.nv.cuinfo,"",@"SHT_NOTE"
	.sectionflags	@"SHF_NOTE_NV_CUINFO"
        /*0018*/ 	.short	0x0002
        /*001a*/ 	.short	0x0064
        /*001c*/ 	.short	0x0082
	.zero		2


//--------------------- .nv.info                  --------------------------
	.section	.nv.info,"",@"SHT_CUDA_INFO"
	.align	4


	//----- nvinfo : EIATTR_REGCOUNT
	.align		4
        /*0000*/ 	.byte	0x04, 0x2f
        /*0002*/ 	.short	(.L_1 - .L_0)
	.align		4
.L_0:
        /*0004*/ 	.word	index@(_Z9countWordPcS_Piii)
        /*0008*/ 	.word	0x00000008


	//----- nvinfo : EIATTR_FRAME_SIZE
	.align		4
.L_1:
        /*000c*/ 	.byte	0x04, 0x11
        /*000e*/ 	.short	(.L_3 - .L_2)
	.align		4
.L_2:
        /*0010*/ 	.word	index@(_Z9countWordPcS_Piii)
        /*0014*/ 	.word	0x00000000


	//----- nvinfo : EIATTR_MIN_STACK_SIZE
	.align		4
.L_3:
        /*0018*/ 	.byte	0x04, 0x12
        /*001a*/ 	.short	(.L_5 - .L_4)
	.align		4
.L_4:
        /*001c*/ 	.word	index@(_Z9countWordPcS_Piii)
        /*0020*/ 	.word	0x00000000
.L_5:


//--------------------- .nv.compat                --------------------------
	.section	.nv.compat,"",@"SHT_CUDA_COMPAT_INFO"
	.align	4
        /*0000*/ 	.byte	0x02, 0x09, 0x00, 0x00, 0x02, 0x02, 0x01, 0x00, 0x02, 0x05, 0x05, 0x00, 0x03, 0x07, 0x01, 0x01
        /*0010*/ 	.byte	0x02, 0x03, 0x00, 0x00, 0x02, 0x06, 0x01, 0x00, 0x04, 0x0b, 0x08, 0x00, 0x09, 0x00, 0x00, 0x00
        /*0020*/ 	.byte	0x00, 0x00, 0x00, 0x00


//--------------------- .nv.info._Z9countWordPcS_Piii --------------------------
	.section	.nv.info._Z9countWordPcS_Piii,"",@"SHT_CUDA_INFO"
	.sectionflags	@""
	.align	4


	//----- nvinfo : EIATTR_CUDA_API_VERSION
	.align		4
        /*0000*/ 	.byte	0x04, 0x37
        /*0002*/ 	.short	(.L_7 - .L_6)
.L_6:
        /*0004*/ 	.word	0x00000082


	//----- nvinfo : EIATTR_KPARAM_INFO
	.align		4
.L_7:
        /*0008*/ 	.byte	0x04, 0x17
        /*000a*/ 	.short	(.L_9 - .L_8)
.L_8:
        /*000c*/ 	.word	0x00000000
        /*0010*/ 	.short	0x0004
        /*0012*/ 	.short	0x001c
        /*0014*/ 	.byte	0x00, 0xf0, 0x11, 0x00


	//----- nvinfo : EIATTR_KPARAM_INFO
	.align		4
.L_9:
        /*0018*/ 	.byte	0x04, 0x17
        /*001a*/ 	.short	(.L_11 - .L_10)
.L_10:
        /*001c*/ 	.word	0x00000000
        /*0020*/ 	.short	0x0003
        /*0022*/ 	.short	0x0018
        /*0024*/ 	.byte	0x00, 0xf0, 0x11, 0x00


	//----- nvinfo : EIATTR_KPARAM_INFO
	.align		4
.L_11:
        /*0028*/ 	.byte	0x04, 0x17
        /*002a*/ 	.short	(.L_13 - .L_12)
.L_12:
        /*002c*/ 	.word	0x00000000
        /*0030*/ 	.short	0x0002
        /*0032*/ 	.short	0x0010
        /*0034*/ 	.byte	0x00, 0xf5, 0x21, 0x00


	//----- nvinfo : EIATTR_KPARAM_INFO
	.align		4
.L_13:
        /*0038*/ 	.byte	0x04, 0x17
        /*003a*/ 	.short	(.L_15 - .L_14)
.L_14:
        /*003c*/ 	.word	0x00000000
        /*0040*/ 	.short	0x0001
        /*0042*/ 	.short	0x0008
        /*0044*/ 	.byte	0x00, 0xf5, 0x21, 0x00


	//----- nvinfo : EIATTR_KPARAM_INFO
	.align		4
.L_15:
        /*0048*/ 	.byte	0x04, 0x17
        /*004a*/ 	.short	(.L_17 - .L_16)
.L_16:
        /*004c*/ 	.word	0x00000000
        /*0050*/ 	.short	0x0000
        /*0052*/ 	.short	0x0000
        /*0054*/ 	.byte	0x00, 0xf5, 0x21, 0x00


	//----- nvinfo : EIATTR_SPARSE_MMA_MASK
	.align		4
.L_17:
        /*0058*/ 	.byte	0x03, 0x50
        /*005a*/ 	.short	0x0000


	//----- nvinfo : EIATTR_MAXREG_COUNT
	.align		4
        /*005c*/ 	.byte	0x03, 0x1b
        /*005e*/ 	.short	0x00ff


	//----- nvinfo : EIATTR_MERCURY_ISA_VERSION
	.align		4
        /*0060*/ 	.byte	0x03, 0x5f
        /*0062*/ 	.short	0x0101


	//----- nvinfo : EIATTR_INT_WARP_WIDE_INSTR_OFFSETS
	.align		4
        /*0064*/ 	.byte	0x04, 0x31
        /*0066*/ 	.short	(.L_19 - .L_18)


	//   ....[0]....
.L_18:
        /*0068*/ 	.word	0x00000200


	//----- nvinfo : EIATTR_VRC_CTA_INIT_COUNT
	.align		4
.L_19:
        /*006c*/ 	.byte	0x02, 0x4a
	.zero		1
	.zero		1


	//----- nvinfo : EIATTR_EXIT_INSTR_OFFSETS
	.align		4
        /*0070*/ 	.byte	0x04, 0x1c
        /*0072*/ 	.short	(.L_21 - .L_20)


	//   ....[0]....
.L_20:
        /*0074*/ 	.word	0x00000090


	//   ....[1]....
        /*0078*/ 	.word	0x000001c0


	//   ....[2]....
        /*007c*/ 	.word	0x00000250


	//----- nvinfo : EIATTR_CBANK_PARAM_SIZE
	.align		4
.L_21:
        /*0080*/ 	.byte	0x03, 0x19
        /*0082*/ 	.short	0x0020


	//----- nvinfo : EIATTR_PARAM_CBANK
	.align		4
        /*0084*/ 	.byte	0x04, 0x0a
        /*0086*/ 	.short	(.L_23 - .L_22)
	.align		4
.L_22:
        /*0088*/ 	.word	index@(.nv.constant0._Z9countWordPcS_Piii)
        /*008c*/ 	.short	0x0380
        /*008e*/ 	.short	0x0020


	//----- nvinfo : EIATTR_SW_WAR
	.align		4
.L_23:
        /*0090*/ 	.byte	0x04, 0x36
        /*0092*/ 	.short	(.L_25 - .L_24)
.L_24:
        /*0094*/ 	.word	0x00000008
.L_25:


//--------------------- .nv.callgraph             --------------------------
	.section	.nv.callgraph,"",@"SHT_CUDA_CALLGRAPH"
	.align	4
	.sectionentsize	8
	.align		4
        /*0000*/ 	.word	0x00000000
	.align		4
        /*0004*/ 	.word	0xffffffff
	.align		4
        /*0008*/ 	.word	0x00000000
	.align		4
        /*000c*/ 	.word	0xfffffffe
	.align		4
        /*0010*/ 	.word	0x00000000
	.align		4
        /*0014*/ 	.word	0xfffffffd
	.align		4
        /*0018*/ 	.word	0x00000000
	.align		4
        /*001c*/ 	.word	0xfffffffc


//--------------------- .text._Z9countWordPcS_Piii --------------------------
	.section	.text._Z9countWordPcS_Piii,"ax",@progbits
	.align	128
        .global         _Z9countWordPcS_Piii
        .type           _Z9countWordPcS_Piii,@function
        .size           _Z9countWordPcS_Piii,(.L_x_3 - _Z9countWordPcS_Piii)
        .other          _Z9countWordPcS_Piii,@"STO_CUDA_ENTRY STV_DEFAULT"
_Z9countWordPcS_Piii:
.text._Z9countWordPcS_Piii:
[----:B------:R-:W-:Y:S01]  /*0000*/  LDC R1, c[0x0][0x37c] ;  /* 0x0000df00ff017b82 */ /* 0x000fe20000000800 */
[----:B------:R-:W0:Y:S07]  /*0010*/  S2R R3, SR_TID.X ;  /* 0x0000000000037919 */ /* 0x000e2e0000002100 */
[----:B------:R-:W0:Y:S01]  /*0020*/  S2UR UR4, SR_CTAID.X ;  /* 0x00000000000479c3 */ /* 0x000e220000002500 */
[----:B------:R-:W1:Y:S07]  /*0030*/  LDCU.64 UR8, c[0x0][0x398] ;  /* 0x00007300ff0877ac */ /* 0x000e6e0008000a00 */
[----:B------:R-:W0:Y:S02]  /*0040*/  LDC R0, c[0x0][0x360] ;  /* 0x0000d800ff007b82 */ /* 0x000e240000000800 */
[----:B0-----:R-:W-:-:S04]  /*0050*/  IMAD R0, R0, UR4, R3 ;  /* 0x0000000400007c24 */ /* 0x001fc8000f8e0203 */
[----:B-1----:R-:W-:-:S05]  /*0060*/  VIADD R2, R0, UR9 ;  /* 0x0000000900027c36 */ /* 0x002fca0008000000 */
[----:B------:R-:W-:-:S04]  /*0070*/  ISETP.GT.AND P0, PT, R2, UR8, PT ;  /* 0x0000000802007c0c */ /* 0x000fc8000bf04270 */
[----:B------:R-:W-:-:S13]  /*0080*/  ISETP.GE.OR P0, PT, R0, UR8, P0 ;  /* 0x0000000800007c0c */ /* 0x000fda0008706670 */
[----:B------:R-:W-:Y:S05]  /*0090*/  @P0 EXIT ;  /* 0x000000000000094d */ /* 0x000fea0003800000 */
[----:B------:R-:W-:Y:S01]  /*00a0*/  UISETP.GE.AND UP0, UPT, UR9, 0x1, UPT ;  /* 0x000000010900788c */ /* 0x000fe2000bf06270 */
[----:B------:R-:W0:Y:S08]  /*00b0*/  LDCU.64 UR6, c[0x0][0x358] ;  /* 0x00006b00ff0677ac */ /* 0x000e300008000a00 */
[----:B------:R-:W-:Y:S05]  /*00c0*/  BRA.U !UP0, `(.L_x_0) ;  /* 0x0000000108447547 */ /* 0x000fea000b800000 */
[----:B------:R-:W1:Y:S01]  /*00d0*/  LDCU UR9, c[0x0][0x39c] ;  /* 0x00007380ff0977ac */ /* 0x000e620008000800 */
[----:B------:R-:W2:Y:S01]  /*00e0*/  LDCU.128 UR12, c[0x0][0x380] ;  /* 0x00007000ff0c77ac */ /* 0x000ea20008000c00 */
[----:B------:R-:W-:-:S05]  /*00f0*/  UMOV UR4, URZ ;  /* 0x000000ff00047c82 */ /* 0x000fca0008000000 */
.L_x_1:
[----:B--2---:R-:W-:Y:S02]  /*0100*/  UIADD3 UR5, UP0, UPT, UR4, UR14, URZ ;  /* 0x0000000e04057290 */ /* 0x004fe4000ff1e0ff */
[----:B------:R-:W-:Y:S02]  /*0110*/  VIADD R3, R0, UR4 ;  /* 0x0000000400037c36 */ /* 0x000fe40008000000 */
[----:B------:R-:W-:-:S03]  /*0120*/  UIADD3.X UR8, UPT, UPT, URZ, UR15, URZ, UP0, !UPT ;  /* 0x0000000fff087290 */ /* 0x000fc600087fe4ff */
[C---:B------:R-:W-:Y:S01]  /*0130*/  IADD3 R2, P0, PT, R3.reuse, UR12, RZ ;  /* 0x0000000c03027c10 */ /* 0x040fe2000ff1e0ff */
[----:B------:R-:W-:Y:S02]  /*0140*/  IMAD.U32 R4, RZ, RZ, UR5 ;  /* 0x00000005ff047e24 */ /* 0x000fe4000f8e00ff */
[----:B------:R-:W-:Y:S01]  /*0150*/  IMAD.U32 R5, RZ, RZ, UR8 ;  /* 0x00000008ff057e24 */ /* 0x000fe2000f8e00ff */
[----:B------:R-:W-:-:S05]  /*0160*/  LEA.HI.X.SX32 R3, R3, UR13, 0x1, P0 ;  /* 0x0000000d03037c11 */ /* 0x000fca00080f0eff */
[----:B0-----:R-:W2:Y:S04]  /*0170*/  LDG.E.U8 R2, desc[UR6][R2.64] ;  /* 0x0000000602027981 */ /* 0x001ea8000c1e1100 */
[----:B------:R-:W2:Y:S01]  /*0180*/  LDG.E.U8 R5, desc[UR6][R4.64] ;  /* 0x0000000604057981 */ /* 0x000ea2000c1e1100 */
[----:B------:R-:W-:-:S04]  /*0190*/  UIADD3 UR4, UPT, UPT, UR4, 0x1, URZ ;  /* 0x0000000104047890 */ /* 0x000fc8000fffe0ff */
[----:B-1----:R-:W-:Y:S01]  /*01a0*/  UISETP.NE.AND UP0, UPT, UR4, UR9, UPT ;  /* 0x000000090400728c */ /* 0x002fe2000bf05270 */
[----:B--2---:R-:W-:-:S13]  /*01b0*/  ISETP.NE.AND P0, PT, R2, R5, PT ;  /* 0x000000050200720c */ /* 0x004fda0003f05270 */
[----:B------:R-:W-:Y:S05]  /*01c0*/  @P0 EXIT ;  /* 0x000000000000094d */ /* 0x000fea0003800000 */
[----:B------:R-:W-:Y:S05]  /*01d0*/  BRA.U UP0, `(.L_x_1) ;  /* 0xfffffffd00c87547 */ /* 0x000fea000b83ffff */
.L_x_0:
[----:B------:R-:W1:Y:S01]  /*01e0*/  S2R R0, SR_LANEID ;  /* 0x0000000000007919 */ /* 0x000e620000000000 */
[----:B------:R-:W0:Y:S01]  /*01f0*/  LDC.64 R2, c[0x0][0x390] ;  /* 0x0000e400ff027b82 */ /* 0x000e220000000a00 */
[----:B------:R-:W-:Y:S02]  /*0200*/  VOTEU.ANY UR5, UPT, PT ;  /* 0x0000000000057886 */ /* 0x000fe400038e0100 */
[----:B------:R-:W-:Y:S02]  /*0210*/  UFLO.U32 UR8, UR5 ;  /* 0x00000005000872bd */ /* 0x000fe400080e0000 */
[----:B------:R-:W0:Y:S04]  /*0220*/  POPC R5, UR5 ;  /* 0x0000000500057d09 */ /* 0x000e280008000000 */
[----:B-1----:R-:W-:-:S13]  /*0230*/  ISETP.EQ.U32.AND P0, PT, R0, UR8, PT ;  /* 0x0000000800007c0c */ /* 0x002fda000bf02070 */
[----:B0-----:R-:W-:Y:S01]  /*0240*/  @P0 REDG.E.ADD.STRONG.GPU desc[UR6][R2.64], R5 ;  /* 0x000000050200098e */ /* 0x001fe2000c12e106 */
[----:B------:R-:W-:Y:S05]  /*0250*/  EXIT ;  /* 0x000000000000794d */ /* 0x000fea0003800000 */
.L_x_2:
[----:B------:R-:W-:-:S00]  /*0260*/  BRA `(.L_x_2) ;  /* 0xfffffffc00fc7947 */ /* 0x000fc0000383ffff */
[----:B------:R-:W-:-:S00]  /*0270*/  NOP ;  /* 0x0000000000007918 */ /* 0x000fc00000000000 */
        /* <DEDUP_REMOVED lines=8> */
.L_x_3:


//--------------------- .nv.shared.reserved.0     --------------------------
	.section	.nv.shared.reserved.0,"aw",@nobits
	.weak		__nv_reservedSMEM_offset_0_alias
	.size		__nv_reservedSMEM_offset_0_alias, 0, 64
	.other		__nv_reservedSMEM_offset_0_alias,@"STO_CUDA_RESERVED_SHARED STV_DEFAULT"
__nv_reservedSMEM_offset_0_alias:
	.zero		0
	.zero		64


//--------------------- .nv.constant0._Z9countWordPcS_Piii --------------------------
	.section	.nv.constant0._Z9countWordPcS_Piii,"a",@progbits
	.sectionflags	@""
	.align	4
.nv.constant0._Z9countWordPcS_Piii:
	.zero		928


//--------------------- SYMBOLS --------------------------

	.type		.nv.reservedSmem.offset0,@object
	.size		.nv.reservedSmem.offset0,0x4
